//
// Generated by NVIDIA NVVM Compiler
//
// Compiler Build ID: CL-36424714
// Cuda compilation tools, release 13.0, V13.0.88
// Based on NVVM 20.0.0
//

.version 9.0
.target sm_100
.address_size 64

	// .globl	_Z11dummyKernelPii

.visible .entry _Z11dummyKernelPii(
	.param .u64 .ptr .align 1 _Z11dummyKernelPii_param_0,
	.param .u32 _Z11dummyKernelPii_param_1
)
{
	.reg .pred 	%p<2>;
	.reg .b32 	%r<6>;
	.reg .b64 	%rd<5>;

	ld.param.u64 	%rd1, [_Z11dummyKernelPii_param_0];
	ld.param.u32 	%r2, [_Z11dummyKernelPii_param_1];
	mov.u32 	%r3, %ctaid.x;
	mov.u32 	%r4, %ntid.x;
	mov.u32 	%r5, %tid.x;
	mad.lo.s32 	%r1, %r3, %r4, %r5;
	setp.ge.s32 	%p1, %r1, %r2;
	@%p1 bra 	$L__BB0_2;
	cvta.to.global.u64 	%rd2, %rd1;
	mul.wide.s32 	%rd3, %r1, 4;
	add.s64 	%rd4, %rd2, %rd3;
	st.global.u32 	[%rd4], %r1;
$L__BB0_2:
	ret;

}


// ===== COMPILED SASS (sm_100) =====

	.target	sm_100

	.elftype	@"ET_EXEC"


//--------------------- .note.nv.tkinfo           --------------------------
	.section	.note.nv.tkinfo,"",@"SHT_NOTE"
	.sectionflags	@"SHF_NOTE_NV_TKINFO"
	.tkinfo
        /*0018*/ 	.word	0x00000002
        /*0030*/ 	.string	""
        /*0030*/ 	.string	"ptxas"
        /*0030*/ 	.string	"Cuda compilation tools, release 13.0, V13.0.88"
        /*0030*/ 	.string	"Build cuda_13.0.r13.0/compiler.36424714_0"
        /*0030*/ 	.string	"-arch sm_100 -m 64 "



//--------------------- .note.nv.cuinfo           --------------------------
	.section	.note.nv.cuinfo,"",@"SHT_NOTE"
	.sectionflags	@"SHF_NOTE_NV_CUINFO"
        /*0018*/ 	.short	0x0002
        /*001a*/ 	.short	0x0064
        /*001c*/ 	.short	0x0082
	.zero		2


//--------------------- .nv.info                  --------------------------
	.section	.nv.info,"",@"SHT_CUDA_INFO"
	.align	4


	//----- nvinfo : EIATTR_REGCOUNT
	.align		4
        /*0000*/ 	.byte	0x04, 0x2f
        /*0002*/ 	.short	(.L_1 - .L_0)
	.align		4
.L_0:
        /*0004*/ 	.word	index@(_Z11dummyKernelPii)
        /*0008*/ 	.word	0x00000008


	//----- nvinfo : EIATTR_FRAME_SIZE
	.align		4
.L_1:
        /*000c*/ 	.byte	0x04, 0x11
        /*000e*/ 	.short	(.L_3 - .L_2)
	.align		4
.L_2:
        /*0010*/ 	.word	index@(_Z11dummyKernelPii)
        /*0014*/ 	.word	0x00000000


	//----- nvinfo : EIATTR_MIN_STACK_SIZE
	.align		4
.L_3:
        /*0018*/ 	.byte	0x04, 0x12
        /*001a*/ 	.short	(.L_5 - .L_4)
	.align		4
.L_4:
        /*001c*/ 	.word	index@(_Z11dummyKernelPii)
        /*0020*/ 	.word	0x00000000
.L_5:


//--------------------- .nv.compat                --------------------------
	.section	.nv.compat,"",@"SHT_CUDA_COMPAT_INFO"
	.align	4
        /*0000*/ 	.byte	0x02, 0x09, 0x00, 0x00, 0x02, 0x02, 0x01, 0x00, 0x02, 0x05, 0x05, 0x00, 0x03, 0x07, 0x01, 0x01
        /*0010*/ 	.byte	0x02, 0x03, 0x00, 0x00, 0x02, 0x06, 0x01, 0x00, 0x04, 0x0b, 0x08, 0x00, 0x09, 0x00, 0x00, 0x00
        /*0020*/ 	.byte	0x00, 0x00, 0x00, 0x00


//--------------------- .nv.info._Z11dummyKernelPii --------------------------
	.section	.nv.info._Z11dummyKernelPii,"",@"SHT_CUDA_INFO"
	.sectionflags	@""
	.align	4


	//----- nvinfo : EIATTR_CUDA_API_VERSION
	.align		4
        /*0000*/ 	.byte	0x04, 0x37
        /*0002*/ 	.short	(.L_7 - .L_6)
.L_6:
        /*0004*/ 	.word	0x00000082


	//----- nvinfo : EIATTR_KPARAM_INFO
	.align		4
.L_7:
        /*0008*/ 	.byte	0x04, 0x17
        /*000a*/ 	.short	(.L_9 - .L_8)
.L_8:
        /*000c*/ 	.word	0x00000000
        /*0010*/ 	.short	0x0001
        /*0012*/ 	.short	0x0008
        /*0014*/ 	.byte	0x00, 0xf0, 0x11, 0x00


	//----- nvinfo : EIATTR_KPARAM_INFO
	.align		4
.L_9:
        /*0018*/ 	.byte	0x04, 0x17
        /*001a*/ 	.short	(.L_11 - .L_10)
.L_10:
        /*001c*/ 	.word	0x00000000
        /*0020*/ 	.short	0x0000
        /*0022*/ 	.short	0x0000
        /*0024*/ 	.byte	0x00, 0xf5, 0x21, 0x00


	//----- nvinfo : EIATTR_SPARSE_MMA_MASK
	.align		4
.L_11:
        /*0028*/ 	.byte	0x03, 0x50
        /*002a*/ 	.short	0x0000


	//----- nvinfo : EIATTR_MAXREG_COUNT
	.align		4
        /*002c*/ 	.byte	0x03, 0x1b
        /*002e*/ 	.short	0x00ff


	//----- nvinfo : EIATTR_MERCURY_ISA_VERSION
	.align		4
        /*0030*/ 	.byte	0x03, 0x5f
        /*0032*/ 	.short	0x0101


	//----- nvinfo : EIATTR_VRC_CTA_INIT_COUNT
	.align		4
        /*0034*/ 	.byte	0x02, 0x4a
	.zero		1
	.zero		1


	//----- nvinfo : EIATTR_EXIT_INSTR_OFFSETS
	.align		4
        /*0038*/ 	.byte	0x04, 0x1c
        /*003a*/ 	.short	(.L_13 - .L_12)


	//   ....[0]....
.L_12:
        /*003c*/ 	.word	0x00000070


	//   ....[1]....
        /*0040*/ 	.word	0x000000c0


	//----- nvinfo : EIATTR_CBANK_PARAM_SIZE
	.align		4
.L_13:
        /*0044*/ 	.byte	0x03, 0x19
        /*0046*/ 	.short	0x000c


	//----- nvinfo : EIATTR_PARAM_CBANK
	.align		4
        /*0048*/ 	.byte	0x04, 0x0a
        /*004a*/ 	.short	(.L_15 - .L_14)
	.align		4
.L_14:
        /*004c*/ 	.word	index@(.nv.constant0._Z11dummyKernelPii)
        /*0050*/ 	.short	0x0380
        /*0052*/ 	.short	0x000c


	//----- nvinfo : EIATTR_SW_WAR
	.align		4
.L_15:
        /*0054*/ 	.byte	0x04, 0x36
        /*0056*/ 	.short	(.L_17 - .L_16)
.L_16:
        /*0058*/ 	.word	0x00000008
.L_17:


//--------------------- .nv.callgraph             --------------------------
	.section	.nv.callgraph,"",@"SHT_CUDA_CALLGRAPH"
	.align	4
	.sectionentsize	8
	.align		4
        /*0000*/ 	.word	0x00000000
	.align		4
        /*0004*/ 	.word	0xffffffff
	.align		4
        /*0008*/ 	.word	0x00000000
	.align		4
        /*000c*/ 	.word	0xfffffffe
	.align		4
        /*0010*/ 	.word	0x00000000
	.align		4
        /*0014*/ 	.word	0xfffffffd
	.align		4
        /*0018*/ 	.word	0x00000000
	.align		4
        /*001c*/ 	.word	0xfffffffc


//--------------------- .text._Z11dummyKernelPii  --------------------------
	.section	.text._Z11dummyKernelPii,"ax",@progbits
	.align	128
        .global         _Z11dummyKernelPii
        .type           _Z11dummyKernelPii,@function
        .size           _Z11dummyKernelPii,(.L_x_1 - _Z11dummyKernelPii)
        .other          _Z11dummyKernelPii,@"STO_CUDA_ENTRY STV_DEFAULT"
_Z11dummyKernelPii:
.text._Z11dummyKernelPii:
[----:B------:R-:W-:Y:S01]  /*0000*/  LDC R1, c[0x0][0x37c] ;  /* 0x0000df00ff017b82 */ /* 0x000fe20000000800 */
[----:B------:R-:W0:Y:S07]  /*0010*/  S2R R0, SR_TID.X ;  /* 0x0000000000007919 */ /* 0x000e2e0000002100 */
[----:B------:R-:W0:Y:S01]  /*0020*/  S2UR UR4, SR_CTAID.X ;  /* 0x00000000000479c3 */ /* 0x000e220000002500 */
[----:B------:R-:W1:Y:S07]  /*0030*/  LDCU UR5, c[0x0][0x388] ;  /* 0x00007100ff0577ac */ /* 0x000e6e0008000800 */
[----:B------:R-:W0:Y:S02]  /*0040*/  LDC R5, c[0x0][0x360] ;  /* 0x0000d800ff057b82 */ /* 0x000e240000000800 */
[----:B0-----:R-:W-:-:S05]  /*0050*/  IMAD R5, R5, UR4, R0 ;  /* 0x0000000405057c24 */ /* 0x001fca000f8e0200 */
[----:B-1----:R-:W-:-:S13]  /*0060*/  ISETP.GE.AND P0, PT, R5, UR5, PT ;  /* 0x0000000505007c0c */ /* 0x002fda000bf06270 */
[----:B------:R-:W-:Y:S05]  /*0070*/  @P0 EXIT ;  /* 0x000000000000094d */ /* 0x000fea0003800000 */
[----:B------:R-:W0:Y:S01]  /*0080*/  LDC.64 R2, c[0x0][0x380] ;  /* 0x0000e000ff027b82 */ /* 0x000e220000000a00 */
[----:B------:R-:W1:Y:S01]  /*0090*/  LDCU.64 UR4, c[0x0][0x358] ;  /* 0x00006b00ff0477ac */ /* 0x000e620008000a00 */
[----:B0-----:R-:W-:-:S05]  /*00a0*/  IMAD.WIDE R2, R5, 0x4, R2 ;  /* 0x0000000405027825 */ /* 0x001fca00078e0202 */
[----:B-1----:R-:W-:Y:S01]  /*00b0*/  STG.E desc[UR4][R2.64], R5 ;  /* 0x0000000502007986 */ /* 0x002fe2000c101904 */
[----:B------:R-:W-:Y:S05]  /*00c0*/  EXIT ;  /* 0x000000000000794d */ /* 0x000fea0003800000 */
.L_x_0:
[----:B------:R-:W-:-:S00]  /*00d0*/  BRA `(.L_x_0) ;  /* 0xfffffffc00fc7947 */ /* 0x000fc0000383ffff */
[----:B------:R-:W-:-:S00]  /*00e0*/  NOP ;  /* 0x0000000000007918 */ /* 0x000fc00000000000 */
        /* <DEDUP_REMOVED lines=9> */
.L_x_1:


//--------------------- .nv.shared.reserved.0     --------------------------
	.section	.nv.shared.reserved.0,"aw",@nobits
	.weak		__nv_reservedSMEM_offset_0_alias
	.size		__nv_reservedSMEM_offset_0_alias, 0, 64
	.other		__nv_reservedSMEM_offset_0_alias,@"STO_CUDA_RESERVED_SHARED STV_DEFAULT"
__nv_reservedSMEM_offset_0_alias:
	.zero		0
	.zero		64


//--------------------- .nv.constant0._Z11dummyKernelPii --------------------------
	.section	.nv.constant0._Z11dummyKernelPii,"a",@progbits
	.sectionflags	@""
	.align	4
.nv.constant0._Z11dummyKernelPii:
	.zero		908


//--------------------- SYMBOLS --------------------------

	.type		.nv.reservedSmem.offset0,@object
	.size		.nv.reservedSmem.offset0,0x4
